//
// Generated by NVIDIA NVVM Compiler
//
// Compiler Build ID: CL-36424714
// Cuda compilation tools, release 13.0, V13.0.88
// Based on NVVM 20.0.0
//

.version 9.0
.target sm_100
.address_size 64

	// .globl	_Z9gpukerneliPfS_S_

.visible .entry _Z9gpukerneliPfS_S_(
	.param .u32 _Z9gpukerneliPfS_S__param_0,
	.param .u64 .ptr .align 1 _Z9gpukerneliPfS_S__param_1,
	.param .u64 .ptr .align 1 _Z9gpukerneliPfS_S__param_2,
	.param .u64 .ptr .align 1 _Z9gpukerneliPfS_S__param_3
)
{
	.reg .pred 	%p<2>;
	.reg .b32 	%r<6>;
	.reg .b32 	%f<5>;
	.reg .b64 	%rd<11>;

	ld.param.u32 	%r2, [_Z9gpukerneliPfS_S__param_0];
	ld.param.u64 	%rd1, [_Z9gpukerneliPfS_S__param_1];
	ld.param.u64 	%rd2, [_Z9gpukerneliPfS_S__param_2];
	ld.param.u64 	%rd3, [_Z9gpukerneliPfS_S__param_3];
	mov.u32 	%r3, %ctaid.x;
	mov.u32 	%r4, %ntid.x;
	mov.u32 	%r5, %tid.x;
	mad.lo.s32 	%r1, %r3, %r4, %r5;
	setp.ge.s32 	%p1, %r1, %r2;
	@%p1 bra 	$L__BB0_2;
	cvta.to.global.u64 	%rd4, %rd2;
	cvta.to.global.u64 	%rd5, %rd3;
	cvta.to.global.u64 	%rd6, %rd1;
	mul.wide.s32 	%rd7, %r1, 4;
	add.s64 	%rd8, %rd4, %rd7;
	ld.global.f32 	%f1, [%rd8];
	add.s64 	%rd9, %rd5, %rd7;
	ld.global.f32 	%f2, [%rd9];
	add.s64 	%rd10, %rd6, %rd7;
	ld.global.f32 	%f3, [%rd10];
	fma.rn.f32 	%f4, %f1, %f2, %f3;
	st.global.f32 	[%rd10], %f4;
$L__BB0_2:
	ret;

}


// ===== COMPILED SASS (sm_100) =====

	.target	sm_100

	.elftype	@"ET_EXEC"


//--------------------- .note.nv.tkinfo           --------------------------
	.section	.note.nv.tkinfo,"",@"SHT_NOTE"
	.sectionflags	@"SHF_NOTE_NV_TKINFO"
	.tkinfo
        /*0018*/ 	.word	0x00000002
        /*0030*/ 	.string	""
        /*0030*/ 	.string	"ptxas"
        /*0030*/ 	.string	"Cuda compilation tools, release 13.0, V13.0.88"
        /*0030*/ 	.string	"Build cuda_13.0.r13.0/compiler.36424714_0"
        /*0030*/ 	.string	"-arch sm_100 -m 64 "



//--------------------- .note.nv.cuinfo           --------------------------
	.section	.note.nv.cuinfo,"",@"SHT_NOTE"
	.sectionflags	@"SHF_NOTE_NV_CUINFO"
        /*0018*/ 	.short	0x0002
        /*001a*/ 	.short	0x0064
        /*001c*/ 	.short	0x0082
	.zero		2


//--------------------- .nv.info                  --------------------------
	.section	.nv.info,"",@"SHT_CUDA_INFO"
	.align	4


	//----- nvinfo : EIATTR_REGCOUNT
	.align		4
        /*0000*/ 	.byte	0x04, 0x2f
        /*0002*/ 	.short	(.L_1 - .L_0)
	.align		4
.L_0:
        /*0004*/ 	.word	index@(_Z9gpukerneliPfS_S_)
        /*0008*/ 	.word	0x0000000c


	//----- nvinfo : EIATTR_FRAME_SIZE
	.align		4
.L_1:
        /*000c*/ 	.byte	0x04, 0x11
        /*000e*/ 	.short	(.L_3 - .L_2)
	.align		4
.L_2:
        /*0010*/ 	.word	index@(_Z9gpukerneliPfS_S_)
        /*0014*/ 	.word	0x00000000


	//----- nvinfo : EIATTR_MIN_STACK_SIZE
	.align		4
.L_3:
        /*0018*/ 	.byte	0x04, 0x12
        /*001a*/ 	.short	(.L_5 - .L_4)
	.align		4
.L_4:
        /*001c*/ 	.word	index@(_Z9gpukerneliPfS_S_)
        /*0020*/ 	.word	0x00000000
.L_5:


//--------------------- .nv.compat                --------------------------
	.section	.nv.compat,"",@"SHT_CUDA_COMPAT_INFO"
	.align	4
        /*0000*/ 	.byte	0x02, 0x09, 0x00, 0x00, 0x02, 0x02, 0x01, 0x00, 0x02, 0x05, 0x05, 0x00, 0x03, 0x07, 0x01, 0x01
        /*0010*/ 	.byte	0x02, 0x03, 0x00, 0x00, 0x02, 0x06, 0x01, 0x00, 0x04, 0x0b, 0x08, 0x00, 0x09, 0x00, 0x00, 0x00
        /*0020*/ 	.byte	0x00, 0x00, 0x00, 0x00


//--------------------- .nv.info._Z9gpukerneliPfS_S_ --------------------------
	.section	.nv.info._Z9gpukerneliPfS_S_,"",@"SHT_CUDA_INFO"
	.sectionflags	@""
	.align	4


	//----- nvinfo : EIATTR_CUDA_API_VERSION
	.align		4
        /*0000*/ 	.byte	0x04, 0x37
        /*0002*/ 	.short	(.L_7 - .L_6)
.L_6:
        /*0004*/ 	.word	0x00000082


	//----- nvinfo : EIATTR_KPARAM_INFO
	.align		4
.L_7:
        /*0008*/ 	.byte	0x04, 0x17
        /*000a*/ 	.short	(.L_9 - .L_8)
.L_8:
        /*000c*/ 	.word	0x00000000
        /*0010*/ 	.short	0x0003
        /*0012*/ 	.short	0x0018
        /*0014*/ 	.byte	0x00, 0xf5, 0x21, 0x00


	//----- nvinfo : EIATTR_KPARAM_INFO
	.align		4
.L_9:
        /*0018*/ 	.byte	0x04, 0x17
        /*001a*/ 	.short	(.L_11 - .L_10)
.L_10:
        /*001c*/ 	.word	0x00000000
        /*0020*/ 	.short	0x0002
        /*0022*/ 	.short	0x0010
        /*0024*/ 	.byte	0x00, 0xf5, 0x21, 0x00


	//----- nvinfo : EIATTR_KPARAM_INFO
	.align		4
.L_11:
        /*0028*/ 	.byte	0x04, 0x17
        /*002a*/ 	.short	(.L_13 - .L_12)
.L_12:
        /*002c*/ 	.word	0x00000000
        /*0030*/ 	.short	0x0001
        /*0032*/ 	.short	0x0008
        /*0034*/ 	.byte	0x00, 0xf5, 0x21, 0x00


	//----- nvinfo : EIATTR_KPARAM_INFO
	.align		4
.L_13:
        /*0038*/ 	.byte	0x04, 0x17
        /*003a*/ 	.short	(.L_15 - .L_14)
.L_14:
        /*003c*/ 	.word	0x00000000
        /*0040*/ 	.short	0x0000
        /*0042*/ 	.short	0x0000
        /*0044*/ 	.byte	0x00, 0xf0, 0x11, 0x00


	//----- nvinfo : EIATTR_SPARSE_MMA_MASK
	.align		4
.L_15:
        /*0048*/ 	.byte	0x03, 0x50
        /*004a*/ 	.short	0x0000


	//----- nvinfo : EIATTR_MAXREG_COUNT
	.align		4
        /*004c*/ 	.byte	0x03, 0x1b
        /*004e*/ 	.short	0x00ff


	//----- nvinfo : EIATTR_MERCURY_ISA_VERSION
	.align		4
        /*0050*/ 	.byte	0x03, 0x5f
        /*0052*/ 	.short	0x0101


	//----- nvinfo : EIATTR_VRC_CTA_INIT_COUNT
	.align		4
        /*0054*/ 	.byte	0x02, 0x4a
	.zero		1
	.zero		1


	//----- nvinfo : EIATTR_EXIT_INSTR_OFFSETS
	.align		4
        /*0058*/ 	.byte	0x04, 0x1c
        /*005a*/ 	.short	(.L_17 - .L_16)


	//   ....[0]....
.L_16:
        /*005c*/ 	.word	0x00000070


	//   ....[1]....
        /*0060*/ 	.word	0x00000140


	//----- nvinfo : EIATTR_CBANK_PARAM_SIZE
	.align		4
.L_17:
        /*0064*/ 	.byte	0x03, 0x19
        /*0066*/ 	.short	0x0020


	//----- nvinfo : EIATTR_PARAM_CBANK
	.align		4
        /*0068*/ 	.byte	0x04, 0x0a
        /*006a*/ 	.short	(.L_19 - .L_18)
	.align		4
.L_18:
        /*006c*/ 	.word	index@(.nv.constant0._Z9gpukerneliPfS_S_)
        /*0070*/ 	.short	0x0380
        /*0072*/ 	.short	0x0020


	//----- nvinfo : EIATTR_SW_WAR
	.align		4
.L_19:
        /*0074*/ 	.byte	0x04, 0x36
        /*0076*/ 	.short	(.L_21 - .L_20)
.L_20:
        /*0078*/ 	.word	0x00000008
.L_21:


//--------------------- .nv.callgraph             --------------------------
	.section	.nv.callgraph,"",@"SHT_CUDA_CALLGRAPH"
	.align	4
	.sectionentsize	8
	.align		4
        /*0000*/ 	.word	0x00000000
	.align		4
        /*0004*/ 	.word	0xffffffff
	.align		4
        /*0008*/ 	.word	0x00000000
	.align		4
        /*000c*/ 	.word	0xfffffffe
	.align		4
        /*0010*/ 	.word	0x00000000
	.align		4
        /*0014*/ 	.word	0xfffffffd
	.align		4
        /*0018*/ 	.word	0x00000000
	.align		4
        /*001c*/ 	.word	0xfffffffc


//--------------------- .text._Z9gpukerneliPfS_S_ --------------------------
	.section	.text._Z9gpukerneliPfS_S_,"ax",@progbits
	.align	128
        .global         _Z9gpukerneliPfS_S_
        .type           _Z9gpukerneliPfS_S_,@function
        .size           _Z9gpukerneliPfS_S_,(.L_x_1 - _Z9gpukerneliPfS_S_)
        .other          _Z9gpukerneliPfS_S_,@"STO_CUDA_ENTRY STV_DEFAULT"
_Z9gpukerneliPfS_S_:
.text._Z9gpukerneliPfS_S_:
[----:B------:R-:W-:Y:S01]  /*0000*/  LDC R1, c[0x0][0x37c] ;  /* 0x0000df00ff017b82 */ /* 0x000fe20000000800 */
[----:B------:R-:W0:Y:S07]  /*0010*/  S2R R0, SR_TID.X ;  /* 0x0000000000007919 */ /* 0x000e2e0000002100 */
[----:B------:R-:W0:Y:S01]  /*0020*/  S2UR UR4, SR_CTAID.X ;  /* 0x00000000000479c3 */ /* 0x000e220000002500 */
[----:B------:R-:W1:Y:S07]  /*0030*/  LDCU UR5, c[0x0][0x380] ;  /* 0x00007000ff0577ac */ /* 0x000e6e0008000800 */
[----:B------:R-:W0:Y:S02]  /*0040*/  LDC R9, c[0x0][0x360] ;  /* 0x0000d800ff097b82 */ /* 0x000e240000000800 */
[----:B0-----:R-:W-:-:S05]  /*0050*/  IMAD R9, R9, UR4, R0 ;  /* 0x0000000409097c24 */ /* 0x001fca000f8e0200 */
[----:B-1----:R-:W-:-:S13]  /*0060*/  ISETP.GE.AND P0, PT, R9, UR5, PT ;  /* 0x0000000509007c0c */ /* 0x002fda000bf06270 */
[----:B------:R-:W-:Y:S05]  /*0070*/  @P0 EXIT ;  /* 0x000000000000094d */ /* 0x000fea0003800000 */
[----:B------:R-:W0:Y:S01]  /*0080*/  LDC.64 R2, c[0x0][0x390] ;  /* 0x0000e400ff027b82 */ /* 0x000e220000000a00 */
[----:B------:R-:W1:Y:S07]  /*0090*/  LDCU.64 UR4, c[0x0][0x358] ;  /* 0x00006b00ff0477ac */ /* 0x000e6e0008000a00 */
[----:B------:R-:W2:Y:S08]  /*00a0*/  LDC.64 R4, c[0x0][0x398] ;  /* 0x0000e600ff047b82 */ /* 0x000eb00000000a00 */
[----:B------:R-:W3:Y:S01]  /*00b0*/  LDC.64 R6, c[0x0][0x388] ;  /* 0x0000e200ff067b82 */ /* 0x000ee20000000a00 */
[----:B0-----:R-:W-:-:S06]  /*00c0*/  IMAD.WIDE R2, R9, 0x4, R2 ;  /* 0x0000000409027825 */ /* 0x001fcc00078e0202 */
[----:B-1----:R-:W4:Y:S01]  /*00d0*/  LDG.E R2, desc[UR4][R2.64] ;  /* 0x0000000402027981 */ /* 0x002f22000c1e1900 */
[----:B--2---:R-:W-:-:S06]  /*00e0*/  IMAD.WIDE R4, R9, 0x4, R4 ;  /* 0x0000000409047825 */ /* 0x004fcc00078e0204 */
[----:B------:R-:W4:Y:S01]  /*00f0*/  LDG.E R5, desc[UR4][R4.64] ;  /* 0x0000000404057981 */ /* 0x000f22000c1e1900 */
[----:B---3--:R-:W-:-:S05]  /*0100*/  IMAD.WIDE R6, R9, 0x4, R6 ;  /* 0x0000000409067825 */ /* 0x008fca00078e0206 */
[----:B------:R-:W4:Y:S02]  /*0110*/  LDG.E R9, desc[UR4][R6.64] ;  /* 0x0000000406097981 */ /* 0x000f24000c1e1900 */
[----:B----4-:R-:W-:-:S05]  /*0120*/  FFMA R9, R2, R5, R9 ;  /* 0x0000000502097223 */ /* 0x010fca0000000009 */
[----:B------:R-:W-:Y:S01]  /*0130*/  STG.E desc[UR4][R6.64], R9 ;  /* 0x0000000906007986 */ /* 0x000fe2000c101904 */
[----:B------:R-:W-:Y:S05]  /*0140*/  EXIT ;  /* 0x000000000000794d */ /* 0x000fea0003800000 */
.L_x_0:
[----:B------:R-:W-:-:S00]  /*0150*/  BRA `(.L_x_0) ;  /* 0xfffffffc00fc7947 */ /* 0x000fc0000383ffff */
[----:B------:R-:W-:-:S00]  /*0160*/  NOP ;  /* 0x0000000000007918 */ /* 0x000fc00000000000 */
        /* <DEDUP_REMOVED lines=9> */
.L_x_1:


//--------------------- .nv.shared.reserved.0     --------------------------
	.section	.nv.shared.reserved.0,"aw",@nobits
	.weak		__nv_reservedSMEM_offset_0_alias
	.size		__nv_reservedSMEM_offset_0_alias, 0, 64
	.other		__nv_reservedSMEM_offset_0_alias,@"STO_CUDA_RESERVED_SHARED STV_DEFAULT"
__nv_reservedSMEM_offset_0_alias:
	.zero		0
	.zero		64


//--------------------- .nv.constant0._Z9gpukerneliPfS_S_ --------------------------
	.section	.nv.constant0._Z9gpukerneliPfS_S_,"a",@progbits
	.sectionflags	@""
	.align	4
.nv.constant0._Z9gpukerneliPfS_S_:
	.zero		928


//--------------------- SYMBOLS --------------------------

	.type		.nv.reservedSmem.offset0,@object
	.size		.nv.reservedSmem.offset0,0x4
